//
// Generated by NVIDIA NVVM Compiler
//
// Compiler Build ID: CL-36424714
// Cuda compilation tools, release 13.0, V13.0.88
// Based on NVVM 20.0.0
//

.version 9.0
.target sm_100
.address_size 64

	// .globl	_Z8BWkernelPii
// _ZZ8BWkernelPiiE3s_C has been demoted

.visible .entry _Z8BWkernelPii(
	.param .u64 .ptr .align 1 _Z8BWkernelPii_param_0,
	.param .u32 _Z8BWkernelPii_param_1
)
{
	.reg .b32 	%r<6>;
	.reg .b64 	%rd<5>;
	// demoted variable
	.shared .align 4 .b8 _ZZ8BWkernelPiiE3s_C[24576];
	ld.param.u64 	%rd1, [_Z8BWkernelPii_param_0];
	mov.u32 	%r1, %tid.x;
	cvta.to.global.u64 	%rd2, %rd1;
	shl.b32 	%r2, %r1, 2;
	mov.u32 	%r3, _ZZ8BWkernelPiiE3s_C;
	add.s32 	%r4, %r3, %r2;
	ld.shared.u32 	%r5, [%r4];
	mul.wide.u32 	%rd3, %r1, 4;
	add.s64 	%rd4, %rd2, %rd3;
	st.global.u32 	[%rd4], %r5;
	ret;

}


// ===== COMPILED SASS (sm_100) =====

	.target	sm_100

	.elftype	@"ET_EXEC"


//--------------------- .note.nv.tkinfo           --------------------------
	.section	.note.nv.tkinfo,"",@"SHT_NOTE"
	.sectionflags	@"SHF_NOTE_NV_TKINFO"
	.tkinfo
        /*0018*/ 	.word	0x00000002
        /*0030*/ 	.string	""
        /*0030*/ 	.string	"ptxas"
        /*0030*/ 	.string	"Cuda compilation tools, release 13.0, V13.0.88"
        /*0030*/ 	.string	"Build cuda_13.0.r13.0/compiler.36424714_0"
        /*0030*/ 	.string	"-arch sm_100 -m 64 "



//--------------------- .note.nv.cuinfo           --------------------------
	.section	.note.nv.cuinfo,"",@"SHT_NOTE"
	.sectionflags	@"SHF_NOTE_NV_CUINFO"
        /*0018*/ 	.short	0x0002
        /*001a*/ 	.short	0x0064
        /*001c*/ 	.short	0x0082
	.zero		2


//--------------------- .nv.info                  --------------------------
	.section	.nv.info,"",@"SHT_CUDA_INFO"
	.align	4


	//----- nvinfo : EIATTR_REGCOUNT
	.align		4
        /*0000*/ 	.byte	0x04, 0x2f
        /*0002*/ 	.short	(.L_1 - .L_0)
	.align		4
.L_0:
        /*0004*/ 	.word	index@(_Z8BWkernelPii)
        /*0008*/ 	.word	0x0000000a


	//----- nvinfo : EIATTR_FRAME_SIZE
	.align		4
.L_1:
        /*000c*/ 	.byte	0x04, 0x11
        /*000e*/ 	.short	(.L_3 - .L_2)
	.align		4
.L_2:
        /*0010*/ 	.word	index@(_Z8BWkernelPii)
        /*0014*/ 	.word	0x00000000


	//----- nvinfo : EIATTR_MIN_STACK_SIZE
	.align		4
.L_3:
        /*0018*/ 	.byte	0x04, 0x12
        /*001a*/ 	.short	(.L_5 - .L_4)
	.align		4
.L_4:
        /*001c*/ 	.word	index@(_Z8BWkernelPii)
        /*0020*/ 	.word	0x00000000
.L_5:


//--------------------- .nv.compat                --------------------------
	.section	.nv.compat,"",@"SHT_CUDA_COMPAT_INFO"
	.align	4
        /*0000*/ 	.byte	0x02, 0x09, 0x00, 0x00, 0x02, 0x02, 0x01, 0x00, 0x02, 0x05, 0x05, 0x00, 0x03, 0x07, 0x01, 0x01
        /*0010*/ 	.byte	0x02, 0x03, 0x00, 0x00, 0x02, 0x06, 0x01, 0x00, 0x04, 0x0b, 0x08, 0x00, 0x09, 0x00, 0x00, 0x00
        /*0020*/ 	.byte	0x00, 0x00, 0x00, 0x00


//--------------------- .nv.info._Z8BWkernelPii   --------------------------
	.section	.nv.info._Z8BWkernelPii,"",@"SHT_CUDA_INFO"
	.sectionflags	@""
	.align	4


	//----- nvinfo : EIATTR_CUDA_API_VERSION
	.align		4
        /*0000*/ 	.byte	0x04, 0x37
        /*0002*/ 	.short	(.L_7 - .L_6)
.L_6:
        /*0004*/ 	.word	0x00000082


	//----- nvinfo : EIATTR_KPARAM_INFO
	.align		4
.L_7:
        /*0008*/ 	.byte	0x04, 0x17
        /*000a*/ 	.short	(.L_9 - .L_8)
.L_8:
        /*000c*/ 	.word	0x00000000
        /*0010*/ 	.short	0x0001
        /*0012*/ 	.short	0x0008
        /*0014*/ 	.byte	0x00, 0xf0, 0x11, 0x00


	//----- nvinfo : EIATTR_KPARAM_INFO
	.align		4
.L_9:
        /*0018*/ 	.byte	0x04, 0x17
        /*001a*/ 	.short	(.L_11 - .L_10)
.L_10:
        /*001c*/ 	.word	0x00000000
        /*0020*/ 	.short	0x0000
        /*0022*/ 	.short	0x0000
        /*0024*/ 	.byte	0x00, 0xf5, 0x21, 0x00


	//----- nvinfo : EIATTR_SPARSE_MMA_MASK
	.align		4
.L_11:
        /*0028*/ 	.byte	0x03, 0x50
        /*002a*/ 	.short	0x0000


	//----- nvinfo : EIATTR_MAXREG_COUNT
	.align		4
        /*002c*/ 	.byte	0x03, 0x1b
        /*002e*/ 	.short	0x00ff


	//----- nvinfo : EIATTR_MERCURY_ISA_VERSION
	.align		4
        /*0030*/ 	.byte	0x03, 0x5f
        /*0032*/ 	.short	0x0101


	//----- nvinfo : EIATTR_VRC_CTA_INIT_COUNT
	.align		4
        /*0034*/ 	.byte	0x02, 0x4a
	.zero		1
	.zero		1


	//----- nvinfo : EIATTR_EXIT_INSTR_OFFSETS
	.align		4
        /*0038*/ 	.byte	0x04, 0x1c
        /*003a*/ 	.short	(.L_13 - .L_12)


	//   ....[0]....
.L_12:
        /*003c*/ 	.word	0x000000b0


	//----- nvinfo : EIATTR_CBANK_PARAM_SIZE
	.align		4
.L_13:
        /*0040*/ 	.byte	0x03, 0x19
        /*0042*/ 	.short	0x000c


	//----- nvinfo : EIATTR_PARAM_CBANK
	.align		4
        /*0044*/ 	.byte	0x04, 0x0a
        /*0046*/ 	.short	(.L_15 - .L_14)
	.align		4
.L_14:
        /*0048*/ 	.word	index@(.nv.constant0._Z8BWkernelPii)
        /*004c*/ 	.short	0x0380
        /*004e*/ 	.short	0x000c


	//----- nvinfo : EIATTR_SW_WAR
	.align		4
.L_15:
        /*0050*/ 	.byte	0x04, 0x36
        /*0052*/ 	.short	(.L_17 - .L_16)
.L_16:
        /*0054*/ 	.word	0x00000008
.L_17:


//--------------------- .nv.callgraph             --------------------------
	.section	.nv.callgraph,"",@"SHT_CUDA_CALLGRAPH"
	.align	4
	.sectionentsize	8
	.align		4
        /*0000*/ 	.word	0x00000000
	.align		4
        /*0004*/ 	.word	0xffffffff
	.align		4
        /*0008*/ 	.word	0x00000000
	.align		4
        /*000c*/ 	.word	0xfffffffe
	.align		4
        /*0010*/ 	.word	0x00000000
	.align		4
        /*0014*/ 	.word	0xfffffffd
	.align		4
        /*0018*/ 	.word	0x00000000
	.align		4
        /*001c*/ 	.word	0xfffffffc


//--------------------- .text._Z8BWkernelPii      --------------------------
	.section	.text._Z8BWkernelPii,"ax",@progbits
	.align	128
        .global         _Z8BWkernelPii
        .type           _Z8BWkernelPii,@function
        .size           _Z8BWkernelPii,(.L_x_1 - _Z8BWkernelPii)
        .other          _Z8BWkernelPii,@"STO_CUDA_ENTRY STV_DEFAULT"
_Z8BWkernelPii:
.text._Z8BWkernelPii:
[----:B------:R-:W-:Y:S01]  /*0000*/  LDC R1, c[0x0][0x37c] ;  /* 0x0000df00ff017b82 */ /* 0x000fe20000000800 */
[----:B------:R-:W0:Y:S07]  /*0010*/  S2R R7, SR_TID.X ;  /* 0x0000000000077919 */ /* 0x000e2e0000002100 */
[----:B------:R-:W1:Y:S01]  /*0020*/  S2UR UR5, SR_CgaCtaId ;  /* 0x00000000000579c3 */ /* 0x000e620000008800 */
[----:B------:R-:W-:-:S07]  /*0030*/  UMOV UR4, 0x400 ;  /* 0x0000040000047882 */ /* 0x000fce0000000000 */
[----:B------:R-:W2:Y:S01]  /*0040*/  LDC.64 R2, c[0x0][0x380] ;  /* 0x0000e000ff027b82 */ /* 0x000ea20000000a00 */
[----:B-1----:R-:W-:-:S06]  /*0050*/  ULEA UR4, UR5, UR4, 0x18 ;  /* 0x0000000405047291 */ /* 0x002fcc000f8ec0ff */
[C---:B0-----:R-:W-:Y:S01]  /*0060*/  LEA R0, R7.reuse, UR4, 0x2 ;  /* 0x0000000407007c11 */ /* 0x041fe2000f8e10ff */
[----:B--2---:R-:W-:-:S04]  /*0070*/  IMAD.WIDE.U32 R2, R7, 0x4, R2 ;  /* 0x0000000407027825 */ /* 0x004fc800078e0002 */
[----:B------:R-:W0:Y:S01]  /*0080*/  LDCU.64 UR4, c[0x0][0x358] ;  /* 0x00006b00ff0477ac */ /* 0x000e220008000a00 */
[----:B------:R-:W0:Y:S04]  /*0090*/  LDS R5, [R0] ;  /* 0x0000000000057984 */ /* 0x000e280000000800 */
[----:B0-----:R-:W-:Y:S01]  /*00a0*/  STG.E desc[UR4][R2.64], R5 ;  /* 0x0000000502007986 */ /* 0x001fe2000c101904 */
[----:B------:R-:W-:Y:S05]  /*00b0*/  EXIT ;  /* 0x000000000000794d */ /* 0x000fea0003800000 */
.L_x_0:
[----:B------:R-:W-:-:S00]  /*00c0*/  BRA `(.L_x_0) ;  /* 0xfffffffc00fc7947 */ /* 0x000fc0000383ffff */
[----:B------:R-:W-:-:S00]  /*00d0*/  NOP ;  /* 0x0000000000007918 */ /* 0x000fc00000000000 */
        /* <DEDUP_REMOVED lines=10> */
.L_x_1:


//--------------------- .nv.shared._Z8BWkernelPii --------------------------
	.section	.nv.shared._Z8BWkernelPii,"aw",@nobits
	.sectionflags	@""
	.align	4
.nv.shared._Z8BWkernelPii:
	.zero		25600


//--------------------- .nv.shared.reserved.0     --------------------------
	.section	.nv.shared.reserved.0,"aw",@nobits
	.weak		__nv_reservedSMEM_offset_0_alias
	.size		__nv_reservedSMEM_offset_0_alias, 0, 64
	.other		__nv_reservedSMEM_offset_0_alias,@"STO_CUDA_RESERVED_SHARED STV_DEFAULT"
__nv_reservedSMEM_offset_0_alias:
	.zero		0
	.zero		64


//--------------------- .nv.constant0._Z8BWkernelPii --------------------------
	.section	.nv.constant0._Z8BWkernelPii,"a",@progbits
	.sectionflags	@""
	.align	4
.nv.constant0._Z8BWkernelPii:
	.zero		908


//--------------------- SYMBOLS --------------------------

	.type		.nv.reservedSmem.offset0,@object
	.size		.nv.reservedSmem.offset0,0x4
	.type		.nv.reservedSmem.cap,@object
	.size		.nv.reservedSmem.cap,0x4
